//
// Generated by NVIDIA NVVM Compiler
//
// Compiler Build ID: CL-36424714
// Cuda compilation tools, release 13.0, V13.0.88
// Based on NVVM 20.0.0
//

.version 9.0
.target sm_100
.address_size 64

	// .globl	_Z28calculateMouseMovementKernelPK6TargetbiifffPfS2_Pi

.visible .entry _Z28calculateMouseMovementKernelPK6TargetbiifffPfS2_Pi(
	.param .u64 .ptr .align 1 _Z28calculateMouseMovementKernelPK6TargetbiifffPfS2_Pi_param_0,
	.param .u8 _Z28calculateMouseMovementKernelPK6TargetbiifffPfS2_Pi_param_1,
	.param .u32 _Z28calculateMouseMovementKernelPK6TargetbiifffPfS2_Pi_param_2,
	.param .u32 _Z28calculateMouseMovementKernelPK6TargetbiifffPfS2_Pi_param_3,
	.param .f32 _Z28calculateMouseMovementKernelPK6TargetbiifffPfS2_Pi_param_4,
	.param .f32 _Z28calculateMouseMovementKernelPK6TargetbiifffPfS2_Pi_param_5,
	.param .f32 _Z28calculateMouseMovementKernelPK6TargetbiifffPfS2_Pi_param_6,
	.param .u64 .ptr .align 1 _Z28calculateMouseMovementKernelPK6TargetbiifffPfS2_Pi_param_7,
	.param .u64 .ptr .align 1 _Z28calculateMouseMovementKernelPK6TargetbiifffPfS2_Pi_param_8,
	.param .u64 .ptr .align 1 _Z28calculateMouseMovementKernelPK6TargetbiifffPfS2_Pi_param_9
)
{
	.reg .pred 	%p<8>;
	.reg .b16 	%rs<2>;
	.reg .b32 	%r<9>;
	.reg .b32 	%f<27>;
	.reg .b64 	%rd<9>;

	ld.param.u64 	%rd4, [_Z28calculateMouseMovementKernelPK6TargetbiifffPfS2_Pi_param_0];
	ld.param.s8 	%rs1, [_Z28calculateMouseMovementKernelPK6TargetbiifffPfS2_Pi_param_1];
	ld.param.u32 	%r1, [_Z28calculateMouseMovementKernelPK6TargetbiifffPfS2_Pi_param_2];
	ld.param.u32 	%r2, [_Z28calculateMouseMovementKernelPK6TargetbiifffPfS2_Pi_param_3];
	ld.param.f32 	%f3, [_Z28calculateMouseMovementKernelPK6TargetbiifffPfS2_Pi_param_4];
	ld.param.f32 	%f4, [_Z28calculateMouseMovementKernelPK6TargetbiifffPfS2_Pi_param_5];
	ld.param.f32 	%f5, [_Z28calculateMouseMovementKernelPK6TargetbiifffPfS2_Pi_param_6];
	ld.param.u64 	%rd5, [_Z28calculateMouseMovementKernelPK6TargetbiifffPfS2_Pi_param_7];
	ld.param.u64 	%rd6, [_Z28calculateMouseMovementKernelPK6TargetbiifffPfS2_Pi_param_8];
	ld.param.u64 	%rd7, [_Z28calculateMouseMovementKernelPK6TargetbiifffPfS2_Pi_param_9];
	cvta.to.global.u64 	%rd1, %rd7;
	cvta.to.global.u64 	%rd2, %rd6;
	cvta.to.global.u64 	%rd3, %rd5;
	mov.u32 	%r3, %tid.x;
	mov.u32 	%r4, %ctaid.x;
	or.b32  	%r5, %r3, %r4;
	setp.ne.s32 	%p1, %r5, 0;
	@%p1 bra 	$L__BB0_6;
	setp.ne.s16 	%p2, %rs1, 0;
	setp.ne.s64 	%p3, %rd4, 0;
	and.pred  	%p4, %p3, %p2;
	@%p4 bra 	$L__BB0_3;
	mov.b32 	%r8, 0;
	st.global.u32 	[%rd3], %r8;
	st.global.u32 	[%rd2], %r8;
	st.global.u32 	[%rd1], %r8;
	bra.uni 	$L__BB0_6;
$L__BB0_3:
	cvta.to.global.u64 	%rd8, %rd4;
	cvt.rn.f32.s32 	%f6, %r1;
	mul.f32 	%f7, %f6, 0f3F000000;
	cvt.rn.f32.s32 	%f8, %r2;
	mul.f32 	%f9, %f8, 0f3F000000;
	ld.global.f32 	%f10, [%rd8];
	ld.global.f32 	%f11, [%rd8+8];
	fma.rn.f32 	%f12, %f11, 0f3F000000, %f10;
	ld.global.f32 	%f13, [%rd8+4];
	ld.global.f32 	%f14, [%rd8+12];
	fma.rn.f32 	%f15, %f14, 0f3F000000, %f13;
	sub.f32 	%f1, %f12, %f7;
	sub.f32 	%f2, %f15, %f9;
	abs.f32 	%f16, %f1;
	setp.geu.f32 	%p5, %f16, 0f40000000;
	abs.f32 	%f17, %f2;
	setp.geu.f32 	%p6, %f17, 0f40000000;
	or.pred  	%p7, %p5, %p6;
	@%p7 bra 	$L__BB0_5;
	mov.b32 	%r7, 0;
	st.global.u32 	[%rd3], %r7;
	st.global.u32 	[%rd2], %r7;
	st.global.u32 	[%rd1], %r7;
	bra.uni 	$L__BB0_6;
$L__BB0_5:
	mul.f32 	%f19, %f5, %f1;
	mul.f32 	%f20, %f5, %f2;
	mul.f32 	%f21, %f3, %f19;
	mul.f32 	%f22, %f4, %f20;
	max.f32 	%f23, %f21, 0fC2C80000;
	min.f32 	%f24, %f23, 0f42C80000;
	max.f32 	%f25, %f22, 0fC2C80000;
	min.f32 	%f26, %f25, 0f42C80000;
	st.global.f32 	[%rd3], %f24;
	st.global.f32 	[%rd2], %f26;
	mov.b32 	%r6, 1;
	st.global.u32 	[%rd1], %r6;
$L__BB0_6:
	ret;

}
	// .globl	_Z21pidMouseControlKernelPK6TargetbiiffffffPfS2_S2_S2_S2_S2_Pi
.visible .entry _Z21pidMouseControlKernelPK6TargetbiiffffffPfS2_S2_S2_S2_S2_Pi(
	.param .u64 .ptr .align 1 _Z21pidMouseControlKernelPK6TargetbiiffffffPfS2_S2_S2_S2_S2_Pi_param_0,
	.param .u8 _Z21pidMouseControlKernelPK6TargetbiiffffffPfS2_S2_S2_S2_S2_Pi_param_1,
	.param .u32 _Z21pidMouseControlKernelPK6TargetbiiffffffPfS2_S2_S2_S2_S2_Pi_param_2,
	.param .u32 _Z21pidMouseControlKernelPK6TargetbiiffffffPfS2_S2_S2_S2_S2_Pi_param_3,
	.param .f32 _Z21pidMouseControlKernelPK6TargetbiiffffffPfS2_S2_S2_S2_S2_Pi_param_4,
	.param .f32 _Z21pidMouseControlKernelPK6TargetbiiffffffPfS2_S2_S2_S2_S2_Pi_param_5,
	.param .f32 _Z21pidMouseControlKernelPK6TargetbiiffffffPfS2_S2_S2_S2_S2_Pi_param_6,
	.param .f32 _Z21pidMouseControlKernelPK6TargetbiiffffffPfS2_S2_S2_S2_S2_Pi_param_7,
	.param .f32 _Z21pidMouseControlKernelPK6TargetbiiffffffPfS2_S2_S2_S2_S2_Pi_param_8,
	.param .f32 _Z21pidMouseControlKernelPK6TargetbiiffffffPfS2_S2_S2_S2_S2_Pi_param_9,
	.param .u64 .ptr .align 1 _Z21pidMouseControlKernelPK6TargetbiiffffffPfS2_S2_S2_S2_S2_Pi_param_10,
	.param .u64 .ptr .align 1 _Z21pidMouseControlKernelPK6TargetbiiffffffPfS2_S2_S2_S2_S2_Pi_param_11,
	.param .u64 .ptr .align 1 _Z21pidMouseControlKernelPK6TargetbiiffffffPfS2_S2_S2_S2_S2_Pi_param_12,
	.param .u64 .ptr .align 1 _Z21pidMouseControlKernelPK6TargetbiiffffffPfS2_S2_S2_S2_S2_Pi_param_13,
	.param .u64 .ptr .align 1 _Z21pidMouseControlKernelPK6TargetbiiffffffPfS2_S2_S2_S2_S2_Pi_param_14,
	.param .u64 .ptr .align 1 _Z21pidMouseControlKernelPK6TargetbiiffffffPfS2_S2_S2_S2_S2_Pi_param_15,
	.param .u64 .ptr .align 1 _Z21pidMouseControlKernelPK6TargetbiiffffffPfS2_S2_S2_S2_S2_Pi_param_16
)
{
	.reg .pred 	%p<8>;
	.reg .b16 	%rs<3>;
	.reg .b32 	%r<10>;
	.reg .b32 	%f<45>;
	.reg .b64 	%rd<17>;

	ld.param.u64 	%rd8, [_Z21pidMouseControlKernelPK6TargetbiiffffffPfS2_S2_S2_S2_S2_Pi_param_0];
	ld.param.u32 	%r2, [_Z21pidMouseControlKernelPK6TargetbiiffffffPfS2_S2_S2_S2_S2_Pi_param_3];
	ld.param.f32 	%f3, [_Z21pidMouseControlKernelPK6TargetbiiffffffPfS2_S2_S2_S2_S2_Pi_param_4];
	ld.param.f32 	%f4, [_Z21pidMouseControlKernelPK6TargetbiiffffffPfS2_S2_S2_S2_S2_Pi_param_5];
	ld.param.f32 	%f5, [_Z21pidMouseControlKernelPK6TargetbiiffffffPfS2_S2_S2_S2_S2_Pi_param_6];
	ld.param.f32 	%f6, [_Z21pidMouseControlKernelPK6TargetbiiffffffPfS2_S2_S2_S2_S2_Pi_param_7];
	ld.param.f32 	%f7, [_Z21pidMouseControlKernelPK6TargetbiiffffffPfS2_S2_S2_S2_S2_Pi_param_8];
	ld.param.f32 	%f8, [_Z21pidMouseControlKernelPK6TargetbiiffffffPfS2_S2_S2_S2_S2_Pi_param_9];
	ld.param.u64 	%rd9, [_Z21pidMouseControlKernelPK6TargetbiiffffffPfS2_S2_S2_S2_S2_Pi_param_10];
	ld.param.u64 	%rd10, [_Z21pidMouseControlKernelPK6TargetbiiffffffPfS2_S2_S2_S2_S2_Pi_param_11];
	ld.param.u64 	%rd11, [_Z21pidMouseControlKernelPK6TargetbiiffffffPfS2_S2_S2_S2_S2_Pi_param_12];
	ld.param.u64 	%rd12, [_Z21pidMouseControlKernelPK6TargetbiiffffffPfS2_S2_S2_S2_S2_Pi_param_13];
	ld.param.u64 	%rd13, [_Z21pidMouseControlKernelPK6TargetbiiffffffPfS2_S2_S2_S2_S2_Pi_param_14];
	ld.param.u64 	%rd14, [_Z21pidMouseControlKernelPK6TargetbiiffffffPfS2_S2_S2_S2_S2_Pi_param_15];
	ld.param.u64 	%rd15, [_Z21pidMouseControlKernelPK6TargetbiiffffffPfS2_S2_S2_S2_S2_Pi_param_16];
	cvta.to.global.u64 	%rd1, %rd15;
	cvta.to.global.u64 	%rd2, %rd14;
	cvta.to.global.u64 	%rd3, %rd13;
	cvta.to.global.u64 	%rd4, %rd12;
	cvta.to.global.u64 	%rd5, %rd11;
	cvta.to.global.u64 	%rd6, %rd10;
	cvta.to.global.u64 	%rd7, %rd9;
	mov.u32 	%r3, %tid.x;
	mov.u32 	%r4, %ctaid.x;
	or.b32  	%r5, %r3, %r4;
	setp.ne.s32 	%p1, %r5, 0;
	@%p1 bra 	$L__BB1_6;
	ld.param.s8 	%rs2, [_Z21pidMouseControlKernelPK6TargetbiiffffffPfS2_S2_S2_S2_S2_Pi_param_1];
	setp.ne.s16 	%p2, %rs2, 0;
	setp.ne.s64 	%p3, %rd8, 0;
	and.pred  	%p4, %p3, %p2;
	@%p4 bra 	$L__BB1_3;
	mov.b32 	%r8, 0;
	st.global.u32 	[%rd7], %r8;
	st.global.u32 	[%rd6], %r8;
	st.global.u32 	[%rd5], %r8;
	st.global.u32 	[%rd4], %r8;
	st.global.u32 	[%rd3], %r8;
	st.global.u32 	[%rd2], %r8;
	st.global.u32 	[%rd1], %r8;
	bra.uni 	$L__BB1_6;
$L__BB1_3:
	ld.param.u32 	%r9, [_Z21pidMouseControlKernelPK6TargetbiiffffffPfS2_S2_S2_S2_S2_Pi_param_2];
	cvta.to.global.u64 	%rd16, %rd8;
	cvt.rn.f32.s32 	%f9, %r9;
	mul.f32 	%f10, %f9, 0f3F000000;
	cvt.rn.f32.s32 	%f11, %r2;
	mul.f32 	%f12, %f11, 0f3F000000;
	ld.global.f32 	%f13, [%rd16];
	ld.global.f32 	%f14, [%rd16+8];
	fma.rn.f32 	%f15, %f14, 0f3F000000, %f13;
	ld.global.f32 	%f16, [%rd16+4];
	ld.global.f32 	%f17, [%rd16+12];
	fma.rn.f32 	%f18, %f17, 0f3F000000, %f16;
	sub.f32 	%f1, %f15, %f10;
	sub.f32 	%f2, %f18, %f12;
	abs.f32 	%f19, %f1;
	setp.geu.f32 	%p5, %f19, 0f3FC00000;
	abs.f32 	%f20, %f2;
	setp.geu.f32 	%p6, %f20, 0f3FC00000;
	or.pred  	%p7, %p5, %p6;
	@%p7 bra 	$L__BB1_5;
	mov.b32 	%r7, 0;
	st.global.u32 	[%rd3], %r7;
	st.global.u32 	[%rd2], %r7;
	st.global.u32 	[%rd1], %r7;
	bra.uni 	$L__BB1_6;
$L__BB1_5:
	ld.global.f32 	%f22, [%rd7];
	add.f32 	%f23, %f1, %f22;
	max.f32 	%f24, %f23, 0fC2480000;
	min.f32 	%f25, %f24, 0f42480000;
	st.global.f32 	[%rd7], %f25;
	ld.global.f32 	%f26, [%rd6];
	add.f32 	%f27, %f2, %f26;
	max.f32 	%f28, %f27, 0fC2480000;
	min.f32 	%f29, %f28, 0f42480000;
	st.global.f32 	[%rd6], %f29;
	ld.global.f32 	%f30, [%rd7];
	mul.f32 	%f31, %f4, %f30;
	mul.f32 	%f32, %f7, %f29;
	ld.global.f32 	%f33, [%rd5];
	sub.f32 	%f34, %f1, %f33;
	ld.global.f32 	%f35, [%rd4];
	sub.f32 	%f36, %f2, %f35;
	st.global.f32 	[%rd5], %f1;
	st.global.f32 	[%rd4], %f2;
	fma.rn.f32 	%f37, %f3, %f1, %f31;
	fma.rn.f32 	%f38, %f5, %f34, %f37;
	fma.rn.f32 	%f39, %f6, %f2, %f32;
	fma.rn.f32 	%f40, %f8, %f36, %f39;
	max.f32 	%f41, %f38, 0fC2C80000;
	min.f32 	%f42, %f41, 0f42C80000;
	max.f32 	%f43, %f40, 0fC2C80000;
	min.f32 	%f44, %f43, 0f42C80000;
	st.global.f32 	[%rd3], %f42;
	st.global.f32 	[%rd2], %f44;
	mov.b32 	%r6, 1;
	st.global.u32 	[%rd1], %r6;
$L__BB1_6:
	ret;

}


// ===== COMPILED SASS (sm_100) =====

	.target	sm_100

	.elftype	@"ET_EXEC"


//--------------------- .note.nv.tkinfo           --------------------------
	.section	.note.nv.tkinfo,"",@"SHT_NOTE"
	.sectionflags	@"SHF_NOTE_NV_TKINFO"
	.tkinfo
        /*0018*/ 	.word	0x00000002
        /*0030*/ 	.string	""
        /*0030*/ 	.string	"ptxas"
        /*0030*/ 	.string	"Cuda compilation tools, release 13.0, V13.0.88"
        /*0030*/ 	.string	"Build cuda_13.0.r13.0/compiler.36424714_0"
        /*0030*/ 	.string	"-arch sm_100 -m 64 "



//--------------------- .note.nv.cuinfo           --------------------------
	.section	.note.nv.cuinfo,"",@"SHT_NOTE"
	.sectionflags	@"SHF_NOTE_NV_CUINFO"
        /*0018*/ 	.short	0x0002
        /*001a*/ 	.short	0x0064
        /*001c*/ 	.short	0x0082
	.zero		2


//--------------------- .nv.info                  --------------------------
	.section	.nv.info,"",@"SHT_CUDA_INFO"
	.align	4


	//----- nvinfo : EIATTR_REGCOUNT
	.align		4
        /*0000*/ 	.byte	0x04, 0x2f
        /*0002*/ 	.short	(.L_1 - .L_0)
	.align		4
.L_0:
        /*0004*/ 	.word	index@(_Z28calculateMouseMovementKernelPK6TargetbiifffPfS2_Pi)
        /*0008*/ 	.word	0x00000010


	//----- nvinfo : EIATTR_FRAME_SIZE
	.align		4
.L_1:
        /*000c*/ 	.byte	0x04, 0x11
        /*000e*/ 	.short	(.L_3 - .L_2)
	.align		4
.L_2:
        /*0010*/ 	.word	index@(_Z28calculateMouseMovementKernelPK6TargetbiifffPfS2_Pi)
        /*0014*/ 	.word	0x00000000


	//----- nvinfo : EIATTR_REGCOUNT
	.align		4
.L_3:
        /*0018*/ 	.byte	0x04, 0x2f
        /*001a*/ 	.short	(.L_5 - .L_4)
	.align		4
.L_4:
        /*001c*/ 	.word	index@(_Z21pidMouseControlKernelPK6TargetbiiffffffPfS2_S2_S2_S2_S2_Pi)
        /*0020*/ 	.word	0x00000018


	//----- nvinfo : EIATTR_FRAME_SIZE
	.align		4
.L_5:
        /*0024*/ 	.byte	0x04, 0x11
        /*0026*/ 	.short	(.L_7 - .L_6)
	.align		4
.L_6:
        /*0028*/ 	.word	index@(_Z21pidMouseControlKernelPK6TargetbiiffffffPfS2_S2_S2_S2_S2_Pi)
        /*002c*/ 	.word	0x00000000


	//----- nvinfo : EIATTR_MIN_STACK_SIZE
	.align		4
.L_7:
        /*0030*/ 	.byte	0x04, 0x12
        /*0032*/ 	.short	(.L_9 - .L_8)
	.align		4
.L_8:
        /*0034*/ 	.word	index@(_Z21pidMouseControlKernelPK6TargetbiiffffffPfS2_S2_S2_S2_S2_Pi)
        /*0038*/ 	.word	0x00000000


	//----- nvinfo : EIATTR_MIN_STACK_SIZE
	.align		4
.L_9:
        /*003c*/ 	.byte	0x04, 0x12
        /*003e*/ 	.short	(.L_11 - .L_10)
	.align		4
.L_10:
        /*0040*/ 	.word	index@(_Z28calculateMouseMovementKernelPK6TargetbiifffPfS2_Pi)
        /*0044*/ 	.word	0x00000000
.L_11:


//--------------------- .nv.compat                --------------------------
	.section	.nv.compat,"",@"SHT_CUDA_COMPAT_INFO"
	.align	4
        /*0000*/ 	.byte	0x02, 0x09, 0x00, 0x00, 0x02, 0x02, 0x01, 0x00, 0x02, 0x05, 0x05, 0x00, 0x03, 0x07, 0x01, 0x01
        /*0010*/ 	.byte	0x02, 0x03, 0x00, 0x00, 0x02, 0x06, 0x01, 0x00, 0x04, 0x0b, 0x08, 0x00, 0x01, 0x00, 0x00, 0x00
        /*0020*/ 	.byte	0x00, 0x00, 0x00, 0x00


//--------------------- .nv.info._Z21pidMouseControlKernelPK6TargetbiiffffffPfS2_S2_S2_S2_S2_Pi --------------------------
	.section	.nv.info._Z21pidMouseControlKernelPK6TargetbiiffffffPfS2_S2_S2_S2_S2_Pi,"",@"SHT_CUDA_INFO"
	.sectionflags	@""
	.align	4


	//----- nvinfo : EIATTR_CUDA_API_VERSION
	.align		4
        /*0000*/ 	.byte	0x04, 0x37
        /*0002*/ 	.short	(.L_13 - .L_12)
.L_12:
        /*0004*/ 	.word	0x00000082


	//----- nvinfo : EIATTR_KPARAM_INFO
	.align		4
.L_13:
        /*0008*/ 	.byte	0x04, 0x17
        /*000a*/ 	.short	(.L_15 - .L_14)
.L_14:
        /*000c*/ 	.word	0x00000000
        /*0010*/ 	.short	0x0010
        /*0012*/ 	.short	0x0060
        /*0014*/ 	.byte	0x00, 0xf5, 0x21, 0x00


	//----- nvinfo : EIATTR_KPARAM_INFO
	.align		4
.L_15:
        /*0018*/ 	.byte	0x04, 0x17
        /*001a*/ 	.short	(.L_17 - .L_16)
.L_16:
        /*001c*/ 	.word	0x00000000
        /*0020*/ 	.short	0x000f
        /*0022*/ 	.short	0x0058
        /*0024*/ 	.byte	0x00, 0xf5, 0x21, 0x00


	//----- nvinfo : EIATTR_KPARAM_INFO
	.align		4
.L_17:
        /*0028*/ 	.byte	0x04, 0x17
        /*002a*/ 	.short	(.L_19 - .L_18)
.L_18:
        /*002c*/ 	.word	0x00000000
        /*0030*/ 	.short	0x000e
        /*0032*/ 	.short	0x0050
        /*0034*/ 	.byte	0x00, 0xf5, 0x21, 0x00


	//----- nvinfo : EIATTR_KPARAM_INFO
	.align		4
.L_19:
        /*0038*/ 	.byte	0x04, 0x17
        /*003a*/ 	.short	(.L_21 - .L_20)
.L_20:
        /*003c*/ 	.word	0x00000000
        /*0040*/ 	.short	0x000d
        /*0042*/ 	.short	0x0048
        /*0044*/ 	.byte	0x00, 0xf5, 0x21, 0x00


	//----- nvinfo : EIATTR_KPARAM_INFO
	.align		4
.L_21:
        /*0048*/ 	.byte	0x04, 0x17
        /*004a*/ 	.short	(.L_23 - .L_22)
.L_22:
        /*004c*/ 	.word	0x00000000
        /*0050*/ 	.short	0x000c
        /*0052*/ 	.short	0x0040
        /*0054*/ 	.byte	0x00, 0xf5, 0x21, 0x00


	//----- nvinfo : EIATTR_KPARAM_INFO
	.align		4
.L_23:
        /*0058*/ 	.byte	0x04, 0x17
        /*005a*/ 	.short	(.L_25 - .L_24)
.L_24:
        /*005c*/ 	.word	0x00000000
        /*0060*/ 	.short	0x000b
        /*0062*/ 	.short	0x0038
        /*0064*/ 	.byte	0x00, 0xf5, 0x21, 0x00


	//----- nvinfo : EIATTR_KPARAM_INFO
	.align		4
.L_25:
        /*0068*/ 	.byte	0x04, 0x17
        /*006a*/ 	.short	(.L_27 - .L_26)
.L_26:
        /*006c*/ 	.word	0x00000000
        /*0070*/ 	.short	0x000a
        /*0072*/ 	.short	0x0030
        /*0074*/ 	.byte	0x00, 0xf5, 0x21, 0x00


	//----- nvinfo : EIATTR_KPARAM_INFO
	.align		4
.L_27:
        /*0078*/ 	.byte	0x04, 0x17
        /*007a*/ 	.short	(.L_29 - .L_28)
.L_28:
        /*007c*/ 	.word	0x00000000
        /*0080*/ 	.short	0x0009
        /*0082*/ 	.short	0x0028
        /*0084*/ 	.byte	0x00, 0xf0, 0x11, 0x00


	//----- nvinfo : EIATTR_KPARAM_INFO
	.align		4
.L_29:
        /*0088*/ 	.byte	0x04, 0x17
        /*008a*/ 	.short	(.L_31 - .L_30)
.L_30:
        /*008c*/ 	.word	0x00000000
        /*0090*/ 	.short	0x0008
        /*0092*/ 	.short	0x0024
        /*0094*/ 	.byte	0x00, 0xf0, 0x11, 0x00


	//----- nvinfo : EIATTR_KPARAM_INFO
	.align		4
.L_31:
        /*0098*/ 	.byte	0x04, 0x17
        /*009a*/ 	.short	(.L_33 - .L_32)
.L_32:
        /*009c*/ 	.word	0x00000000
        /*00a0*/ 	.short	0x0007
        /*00a2*/ 	.short	0x0020
        /*00a4*/ 	.byte	0x00, 0xf0, 0x11, 0x00


	//----- nvinfo : EIATTR_KPARAM_INFO
	.align		4
.L_33:
        /*00a8*/ 	.byte	0x04, 0x17
        /*00aa*/ 	.short	(.L_35 - .L_34)
.L_34:
        /*00ac*/ 	.word	0x00000000
        /*00b0*/ 	.short	0x0006
        /*00b2*/ 	.short	0x001c
        /*00b4*/ 	.byte	0x00, 0xf0, 0x11, 0x00


	//----- nvinfo : EIATTR_KPARAM_INFO
	.align		4
.L_35:
        /*00b8*/ 	.byte	0x04, 0x17
        /*00ba*/ 	.short	(.L_37 - .L_36)
.L_36:
        /*00bc*/ 	.word	0x00000000
        /*00c0*/ 	.short	0x0005
        /*00c2*/ 	.short	0x0018
        /*00c4*/ 	.byte	0x00, 0xf0, 0x11, 0x00


	//----- nvinfo : EIATTR_KPARAM_INFO
	.align		4
.L_37:
        /*00c8*/ 	.byte	0x04, 0x17
        /*00ca*/ 	.short	(.L_39 - .L_38)
.L_38:
        /*00cc*/ 	.word	0x00000000
        /*00d0*/ 	.short	0x0004
        /*00d2*/ 	.short	0x0014
        /*00d4*/ 	.byte	0x00, 0xf0, 0x11, 0x00


	//----- nvinfo : EIATTR_KPARAM_INFO
	.align		4
.L_39:
        /*00d8*/ 	.byte	0x04, 0x17
        /*00da*/ 	.short	(.L_41 - .L_40)
.L_40:
        /*00dc*/ 	.word	0x00000000
        /*00e0*/ 	.short	0x0003
        /*00e2*/ 	.short	0x0010
        /*00e4*/ 	.byte	0x00, 0xf0, 0x11, 0x00


	//----- nvinfo : EIATTR_KPARAM_INFO
	.align		4
.L_41:
        /*00e8*/ 	.byte	0x04, 0x17
        /*00ea*/ 	.short	(.L_43 - .L_42)
.L_42:
        /*00ec*/ 	.word	0x00000000
        /*00f0*/ 	.short	0x0002
        /*00f2*/ 	.short	0x000c
        /*00f4*/ 	.byte	0x00, 0xf0, 0x11, 0x00


	//----- nvinfo : EIATTR_KPARAM_INFO
	.align		4
.L_43:
        /*00f8*/ 	.byte	0x04, 0x17
        /*00fa*/ 	.short	(.L_45 - .L_44)
.L_44:
        /*00fc*/ 	.word	0x00000000
        /*0100*/ 	.short	0x0001
        /*0102*/ 	.short	0x0008
        /*0104*/ 	.byte	0x00, 0xf0, 0x05, 0x00


	//----- nvinfo : EIATTR_KPARAM_INFO
	.align		4
.L_45:
        /*0108*/ 	.byte	0x04, 0x17
        /*010a*/ 	.short	(.L_47 - .L_46)
.L_46:
        /*010c*/ 	.word	0x00000000
        /*0110*/ 	.short	0x0000
        /*0112*/ 	.short	0x0000
        /*0114*/ 	.byte	0x00, 0xf5, 0x21, 0x00


	//----- nvinfo : EIATTR_SPARSE_MMA_MASK
	.align		4
.L_47:
        /*0118*/ 	.byte	0x03, 0x50
        /*011a*/ 	.short	0x0000


	//----- nvinfo : EIATTR_MAXREG_COUNT
	.align		4
        /*011c*/ 	.byte	0x03, 0x1b
        /*011e*/ 	.short	0x00ff


	//----- nvinfo : EIATTR_MERCURY_ISA_VERSION
	.align		4
        /*0120*/ 	.byte	0x03, 0x5f
        /*0122*/ 	.short	0x0101


	//----- nvinfo : EIATTR_VRC_CTA_INIT_COUNT
	.align		4
        /*0124*/ 	.byte	0x02, 0x4a
	.zero		1
	.zero		1


	//----- nvinfo : EIATTR_EXIT_INSTR_OFFSETS
	.align		4
        /*0128*/ 	.byte	0x04, 0x1c
        /*012a*/ 	.short	(.L_49 - .L_48)


	//   ....[0]....
.L_48:
        /*012c*/ 	.word	0x00000040


	//   ....[1]....
        /*0130*/ 	.word	0x000001b0


	//   ....[2]....
        /*0134*/ 	.word	0x00000320


	//   ....[3]....
        /*0138*/ 	.word	0x000005d0


	//----- nvinfo : EIATTR_CBANK_PARAM_SIZE
	.align		4
.L_49:
        /*013c*/ 	.byte	0x03, 0x19
        /*013e*/ 	.short	0x0068


	//----- nvinfo : EIATTR_PARAM_CBANK
	.align		4
        /*0140*/ 	.byte	0x04, 0x0a
        /*0142*/ 	.short	(.L_51 - .L_50)
	.align		4
.L_50:
        /*0144*/ 	.word	index@(.nv.constant0._Z21pidMouseControlKernelPK6TargetbiiffffffPfS2_S2_S2_S2_S2_Pi)
        /*0148*/ 	.short	0x0380
        /*014a*/ 	.short	0x0068


	//----- nvinfo : EIATTR_SW_WAR
	.align		4
.L_51:
        /*014c*/ 	.byte	0x04, 0x36
        /*014e*/ 	.short	(.L_53 - .L_52)
.L_52:
        /*0150*/ 	.word	0x00000008
.L_53:


//--------------------- .nv.info._Z28calculateMouseMovementKernelPK6TargetbiifffPfS2_Pi --------------------------
	.section	.nv.info._Z28calculateMouseMovementKernelPK6TargetbiifffPfS2_Pi,"",@"SHT_CUDA_INFO"
	.sectionflags	@""
	.align	4


	//----- nvinfo : EIATTR_CUDA_API_VERSION
	.align		4
        /*0000*/ 	.byte	0x04, 0x37
        /*0002*/ 	.short	(.L_55 - .L_54)
.L_54:
        /*0004*/ 	.word	0x00000082


	//----- nvinfo : EIATTR_KPARAM_INFO
	.align		4
.L_55:
        /*0008*/ 	.byte	0x04, 0x17
        /*000a*/ 	.short	(.L_57 - .L_56)
.L_56:
        /*000c*/ 	.word	0x00000000
        /*0010*/ 	.short	0x0009
        /*0012*/ 	.short	0x0030
        /*0014*/ 	.byte	0x00, 0xf5, 0x21, 0x00


	//----- nvinfo : EIATTR_KPARAM_INFO
	.align		4
.L_57:
        /*0018*/ 	.byte	0x04, 0x17
        /*001a*/ 	.short	(.L_59 - .L_58)
.L_58:
        /*001c*/ 	.word	0x00000000
        /*0020*/ 	.short	0x0008
        /*0022*/ 	.short	0x0028
        /*0024*/ 	.byte	0x00, 0xf5, 0x21, 0x00


	//----- nvinfo : EIATTR_KPARAM_INFO
	.align		4
.L_59:
        /*0028*/ 	.byte	0x04, 0x17
        /*002a*/ 	.short	(.L_61 - .L_60)
.L_60:
        /*002c*/ 	.word	0x00000000
        /*0030*/ 	.short	0x0007
        /*0032*/ 	.short	0x0020
        /*0034*/ 	.byte	0x00, 0xf5, 0x21, 0x00


	//----- nvinfo : EIATTR_KPARAM_INFO
	.align		4
.L_61:
        /*0038*/ 	.byte	0x04, 0x17
        /*003a*/ 	.short	(.L_63 - .L_62)
.L_62:
        /*003c*/ 	.word	0x00000000
        /*0040*/ 	.short	0x0006
        /*0042*/ 	.short	0x001c
        /*0044*/ 	.byte	0x00, 0xf0, 0x11, 0x00


	//----- nvinfo : EIATTR_KPARAM_INFO
	.align		4
.L_63:
        /*0048*/ 	.byte	0x04, 0x17
        /*004a*/ 	.short	(.L_65 - .L_64)
.L_64:
        /*004c*/ 	.word	0x00000000
        /*0050*/ 	.short	0x0005
        /*0052*/ 	.short	0x0018
        /*0054*/ 	.byte	0x00, 0xf0, 0x11, 0x00


	//----- nvinfo : EIATTR_KPARAM_INFO
	.align		4
.L_65:
        /*0058*/ 	.byte	0x04, 0x17
        /*005a*/ 	.short	(.L_67 - .L_66)
.L_66:
        /*005c*/ 	.word	0x00000000
        /*0060*/ 	.short	0x0004
        /*0062*/ 	.short	0x0014
        /*0064*/ 	.byte	0x00, 0xf0, 0x11, 0x00


	//----- nvinfo : EIATTR_KPARAM_INFO
	.align		4
.L_67:
        /*0068*/ 	.byte	0x04, 0x17
        /*006a*/ 	.short	(.L_69 - .L_68)
.L_68:
        /*006c*/ 	.word	0x00000000
        /*0070*/ 	.short	0x0003
        /*0072*/ 	.short	0x0010
        /*0074*/ 	.byte	0x00, 0xf0, 0x11, 0x00


	//----- nvinfo : EIATTR_KPARAM_INFO
	.align		4
.L_69:
        /*0078*/ 	.byte	0x04, 0x17
        /*007a*/ 	.short	(.L_71 - .L_70)
.L_70:
        /*007c*/ 	.word	0x00000000
        /*0080*/ 	.short	0x0002
        /*0082*/ 	.short	0x000c
        /*0084*/ 	.byte	0x00, 0xf0, 0x11, 0x00


	//----- nvinfo : EIATTR_KPARAM_INFO
	.align		4
.L_71:
        /*0088*/ 	.byte	0x04, 0x17
        /*008a*/ 	.short	(.L_73 - .L_72)
.L_72:
        /*008c*/ 	.word	0x00000000
        /*0090*/ 	.short	0x0001
        /*0092*/ 	.short	0x0008
        /*0094*/ 	.byte	0x00, 0xf0, 0x05, 0x00


	//----- nvinfo : EIATTR_KPARAM_INFO
	.align		4
.L_73:
        /*0098*/ 	.byte	0x04, 0x17
        /*009a*/ 	.short	(.L_75 - .L_74)
.L_74:
        /*009c*/ 	.word	0x00000000
        /*00a0*/ 	.short	0x0000
        /*00a2*/ 	.short	0x0000
        /*00a4*/ 	.byte	0x00, 0xf5, 0x21, 0x00


	//----- nvinfo : EIATTR_SPARSE_MMA_MASK
	.align		4
.L_75:
        /*00a8*/ 	.byte	0x03, 0x50
        /*00aa*/ 	.short	0x0000


	//----- nvinfo : EIATTR_MAXREG_COUNT
	.align		4
        /*00ac*/ 	.byte	0x03, 0x1b
        /*00ae*/ 	.short	0x00ff


	//----- nvinfo : EIATTR_MERCURY_ISA_VERSION
	.align		4
        /*00b0*/ 	.byte	0x03, 0x5f
        /*00b2*/ 	.short	0x0101


	//----- nvinfo : EIATTR_VRC_CTA_INIT_COUNT
	.align		4
        /*00b4*/ 	.byte	0x02, 0x4a
	.zero		1
	.zero		1


	//----- nvinfo : EIATTR_EXIT_INSTR_OFFSETS
	.align		4
        /*00b8*/ 	.byte	0x04, 0x1c
        /*00ba*/ 	.short	(.L_77 - .L_76)


	//   ....[0]....
.L_76:
        /*00bc*/ 	.word	0x00000040


	//   ....[1]....
        /*00c0*/ 	.word	0x00000130


	//   ....[2]....
        /*00c4*/ 	.word	0x000002a0


	//   ....[3]....
        /*00c8*/ 	.word	0x000003c0


	//----- nvinfo : EIATTR_CBANK_PARAM_SIZE
	.align		4
.L_77:
        /*00cc*/ 	.byte	0x03, 0x19
        /*00ce*/ 	.short	0x0038


	//----- nvinfo : EIATTR_PARAM_CBANK
	.align		4
        /*00d0*/ 	.byte	0x04, 0x0a
        /*00d2*/ 	.short	(.L_79 - .L_78)
	.align		4
.L_78:
        /*00d4*/ 	.word	index@(.nv.constant0._Z28calculateMouseMovementKernelPK6TargetbiifffPfS2_Pi)
        /*00d8*/ 	.short	0x0380
        /*00da*/ 	.short	0x0038


	//----- nvinfo : EIATTR_SW_WAR
	.align		4
.L_79:
        /*00dc*/ 	.byte	0x04, 0x36
        /*00de*/ 	.short	(.L_81 - .L_80)
.L_80:
        /*00e0*/ 	.word	0x00000008
.L_81:


//--------------------- .nv.callgraph             --------------------------
	.section	.nv.callgraph,"",@"SHT_CUDA_CALLGRAPH"
	.align	4
	.sectionentsize	8
	.align		4
        /*0000*/ 	.word	0x00000000
	.align		4
        /*0004*/ 	.word	0xffffffff
	.align		4
        /*0008*/ 	.word	0x00000000
	.align		4
        /*000c*/ 	.word	0xfffffffe
	.align		4
        /*0010*/ 	.word	0x00000000
	.align		4
        /*0014*/ 	.word	0xfffffffd
	.align		4
        /*0018*/ 	.word	0x00000000
	.align		4
        /*001c*/ 	.word	0xfffffffc


//--------------------- .text._Z21pidMouseControlKernelPK6TargetbiiffffffPfS2_S2_S2_S2_S2_Pi --------------------------
	.section	.text._Z21pidMouseControlKernelPK6TargetbiiffffffPfS2_S2_S2_S2_S2_Pi,"ax",@progbits
	.align	128
        .global         _Z21pidMouseControlKernelPK6TargetbiiffffffPfS2_S2_S2_S2_S2_Pi
        .type           _Z21pidMouseControlKernelPK6TargetbiiffffffPfS2_S2_S2_S2_S2_Pi,@function
        .size           _Z21pidMouseControlKernelPK6TargetbiiffffffPfS2_S2_S2_S2_S2_Pi,(.L_x_6 - _Z21pidMouseControlKernelPK6TargetbiiffffffPfS2_S2_S2_S2_S2_Pi)
        .other          _Z21pidMouseControlKernelPK6TargetbiiffffffPfS2_S2_S2_S2_S2_Pi,@"STO_CUDA_ENTRY STV_DEFAULT"
_Z21pidMouseControlKernelPK6TargetbiiffffffPfS2_S2_S2_S2_S2_Pi:
.text._Z21pidMouseControlKernelPK6TargetbiiffffffPfS2_S2_S2_S2_S2_Pi:
[----:B------:R-:W-:Y:S01]  /*0000*/  LDC R1, c[0x0][0x37c] ;  /* 0x0000df00ff017b82 */ /* 0x000fe20000000800 */
[----:B------:R-:W0:Y:S07]  /*0010*/  S2R R0, SR_TID.X ;  /* 0x0000000000007919 */ /* 0x000e2e0000002100 */
[----:B------:R-:W0:Y:S02]  /*0020*/  S2UR UR4, SR_CTAID.X ;  /* 0x00000000000479c3 */ /* 0x000e240000002500 */
[----:B0-----:R-:W-:-:S13]  /*0030*/  LOP3.LUT P0, RZ, R0, UR4, RZ, 0xfc, !PT ;  /* 0x0000000400ff7c12 */ /* 0x001fda000f80fcff */
[----:B------:R-:W-:Y:S05]  /*0040*/  @P0 EXIT ;  /* 0x000000000000094d */ /* 0x000fea0003800000 */
[----:B------:R-:W0:Y:S01]  /*0050*/  LDCU.U8 UR4, c[0x0][0x388] ;  /* 0x00007100ff0477ac */ /* 0x000e220008000000 */
[----:B------:R-:W1:Y:S01]  /*0060*/  LDCU.64 UR6, c[0x0][0x380] ;  /* 0x00007000ff0677ac */ /* 0x000e620008000a00 */
[----:B0-----:R-:W-:Y:S01]  /*0070*/  UPRMT UR4, UR4, 0x8880, URZ ;  /* 0x0000888004047896 */ /* 0x001fe200080000ff */
[----:B-1----:R-:W-:-:S05]  /*0080*/  ISETP.NE.U32.AND P0, PT, RZ, UR6, PT ;  /* 0x00000006ff007c0c */ /* 0x002fca000bf05070 */
[----:B------:R-:W-:Y:S02]  /*0090*/  ISETP.NE.AND P1, PT, RZ, UR4, PT ;  /* 0x00000004ff007c0c */ /* 0x000fe4000bf25270 */
[----:B------:R-:W-:-:S03]  /*00a0*/  ISETP.NE.AND.EX P0, PT, RZ, UR7, PT, P0 ;  /* 0x00000007ff007c0c */ /* 0x000fc6000bf05300 */
[----:B------:R-:W0:Y:S10]  /*00b0*/  LDCU.64 UR4, c[0x0][0x358] ;  /* 0x00006b00ff0477ac */ /* 0x000e340008000a00 */
[----:B------:R-:W-:Y:S05]  /*00c0*/  @P1 BRA P0, `(.L_x_0) ;  /* 0x00000000003c1947 */ /* 0x000fea0000000000 */
[----:B------:R-:W0:Y:S08]  /*00d0*/  LDC.64 R2, c[0x0][0x3b0] ;  /* 0x0000ec00ff027b82 */ /* 0x000e300000000a00 */
[----:B------:R-:W1:Y:S08]  /*00e0*/  LDC.64 R4, c[0x0][0x3b8] ;  /* 0x0000ee00ff047b82 */ /* 0x000e700000000a00 */
[----:B------:R-:W2:Y:S08]  /*00f0*/  LDC.64 R6, c[0x0][0x3c0] ;  /* 0x0000f000ff067b82 */ /* 0x000eb00000000a00 */
[----:B------:R-:W3:Y:S01]  /*0100*/  LDC.64 R8, c[0x0][0x3c8] ;  /* 0x0000f200ff087b82 */ /* 0x000ee20000000a00 */
[----:B0-----:R-:W-:Y:S07]  /*0110*/  STG.E desc[UR4][R2.64], RZ ;  /* 0x000000ff02007986 */ /* 0x001fee000c101904 */
[----:B------:R-:W0:Y:S01]  /*0120*/  LDC.64 R10, c[0x0][0x3d0] ;  /* 0x0000f400ff0a7b82 */ /* 0x000e220000000a00 */
[----:B-1----:R-:W-:Y:S07]  /*0130*/  STG.E desc[UR4][R4.64], RZ ;  /* 0x000000ff04007986 */ /* 0x002fee000c101904 */
[----:B------:R-:W1:Y:S01]  /*0140*/  LDC.64 R12, c[0x0][0x3d8] ;  /* 0x0000f600ff0c7b82 */ /* 0x000e620000000a00 */
[----:B--2---:R-:W-:Y:S07]  /*0150*/  STG.E desc[UR4][R6.64], RZ ;  /* 0x000000ff06007986 */ /* 0x004fee000c101904 */
[----:B------:R-:W2:Y:S01]  /*0160*/  LDC.64 R14, c[0x0][0x3e0] ;  /* 0x0000f800ff0e7b82 */ /* 0x000ea20000000a00 */
[----:B---3--:R-:W-:Y:S04]  /*0170*/  STG.E desc[UR4][R8.64], RZ ;  /* 0x000000ff08007986 */ /* 0x008fe8000c101904 */
[----:B0-----:R-:W-:Y:S04]  /*0180*/  STG.E desc[UR4][R10.64], RZ ;  /* 0x000000ff0a007986 */ /* 0x001fe8000c101904 */
[----:B-1----:R-:W-:Y:S04]  /*0190*/  STG.E desc[UR4][R12.64], RZ ;  /* 0x000000ff0c007986 */ /* 0x002fe8000c101904 */
[----:B--2---:R-:W-:Y:S01]  /*01a0*/  STG.E desc[UR4][R14.64], RZ ;  /* 0x000000ff0e007986 */ /* 0x004fe2000c101904 */
[----:B------:R-:W-:Y:S05]  /*01b0*/  EXIT ;  /* 0x000000000000794d */ /* 0x000fea0003800000 */
.L_x_0:
[----:B------:R-:W0:Y:S01]  /*01c0*/  LDC.64 R2, c[0x0][0x380] ;  /* 0x0000e000ff027b82 */ /* 0x000e220000000a00 */
[----:B------:R-:W1:Y:S01]  /*01d0*/  LDCU UR7, c[0x0][0x390] ;  /* 0x00007200ff0777ac */ /* 0x000e620008000800 */
[----:B------:R-:W2:Y:S01]  /*01e0*/  LDCU UR6, c[0x0][0x38c] ;  /* 0x00007180ff0677ac */ /* 0x000ea20008000800 */
[----:B0-----:R-:W3:Y:S04]  /*01f0*/  LDG.E R4, desc[UR4][R2.64+0x4] ;  /* 0x0000040402047981 */ /* 0x001ee8000c1e1900 */
[----:B------:R-:W3:Y:S04]  /*0200*/  LDG.E R9, desc[UR4][R2.64+0xc] ;  /* 0x00000c0402097981 */ /* 0x000ee8000c1e1900 */
[----:B------:R-:W4:Y:S04]  /*0210*/  LDG.E R0, desc[UR4][R2.64] ;  /* 0x0000000402007981 */ /* 0x000f28000c1e1900 */
[----:B------:R-:W4:Y:S01]  /*0220*/  LDG.E R5, desc[UR4][R2.64+0x8] ;  /* 0x0000080402057981 */ /* 0x000f22000c1e1900 */
[----:B-1----:R-:W-:Y:S01]  /*0230*/  I2FP.F32.S32 R7, UR7 ;  /* 0x0000000700077c45 */ /* 0x002fe20008201400 */
[----:B---3--:R-:W-:Y:S01]  /*0240*/  FFMA R4, R9, 0.5, R4 ;  /* 0x3f00000009047823 */ /* 0x008fe20000000004 */
[----:B--2---:R-:W-:-:S03]  /*0250*/  I2FP.F32.S32 R9, UR6 ;  /* 0x0000000600097c45 */ /* 0x004fc60008201400 */
[----:B------:R-:W-:Y:S01]  /*0260*/  FFMA R7, R7, -0.5, R4 ;  /* 0xbf00000007077823 */ /* 0x000fe20000000004 */
[----:B----4-:R-:W-:-:S04]  /*0270*/  FFMA R0, R5, 0.5, R0 ;  /* 0x3f00000005007823 */ /* 0x010fc80000000000 */
[----:B------:R-:W-:Y:S01]  /*0280*/  FSETP.GEU.AND P0, PT, |R7|, 1.5, PT ;  /* 0x3fc000000700780b */ /* 0x000fe20003f0e200 */
[----:B------:R-:W-:-:S05]  /*0290*/  FFMA R9, R9, -0.5, R0 ;  /* 0xbf00000009097823 */ /* 0x000fca0000000000 */
[----:B------:R-:W-:-:S13]  /*02a0*/  FSETP.GEU.OR P0, PT, |R9|, 1.5, P0 ;  /* 0x3fc000000900780b */ /* 0x000fda000070e600 */
[----:B------:R-:W-:Y:S05]  /*02b0*/  @P0 BRA `(.L_x_1) ;  /* 0x00000000001c0947 */ /* 0x000fea0003800000 */
[----:B------:R-:W0:Y:S08]  /*02c0*/  LDC.64 R2, c[0x0][0x3d0] ;  /* 0x0000f400ff027b82 */ /* 0x000e300000000a00 */
[----:B------:R-:W1:Y:S08]  /*02d0*/  LDC.64 R4, c[0x0][0x3d8] ;  /* 0x0000f600ff047b82 */ /* 0x000e700000000a00 */
[----:B------:R-:W2:Y:S01]  /*02e0*/  LDC.64 R6, c[0x0][0x3e0] ;  /* 0x0000f800ff067b82 */ /* 0x000ea20000000a00 */
[----:B0-----:R-:W-:Y:S04]  /*02f0*/  STG.E desc[UR4][R2.64], RZ ;  /* 0x000000ff02007986 */ /* 0x001fe8000c101904 */
[----:B-1----:R-:W-:Y:S04]  /*0300*/  STG.E desc[UR4][R4.64], RZ ;  /* 0x000000ff04007986 */ /* 0x002fe8000c101904 */
[----:B--2---:R-:W-:Y:S01]  /*0310*/  STG.E desc[UR4][R6.64], RZ ;  /* 0x000000ff06007986 */ /* 0x004fe2000c101904 */
[----:B------:R-:W-:Y:S05]  /*0320*/  EXIT ;  /* 0x000000000000794d */ /* 0x000fea0003800000 */
.L_x_1:
[----:B------:R-:W0:Y:S01]  /*0330*/  LDC.64 R16, c[0x0][0x3b0] ;  /* 0x0000ec00ff107b82 */ /* 0x000e220000000a00 */
[----:B------:R-:W1:Y:S01]  /*0340*/  LDCU.64 UR6, c[0x0][0x398] ;  /* 0x00007300ff0677ac */ /* 0x000e620008000a00 */
[----:B------:R-:W2:Y:S06]  /*0350*/  LDCU.64 UR10, c[0x0][0x3a0] ;  /* 0x00007400ff0a77ac */ /* 0x000eac0008000a00 */
[----:B------:R-:W3:Y:S01]  /*0360*/  LDC.64 R14, c[0x0][0x3b8] ;  /* 0x0000ee00ff0e7b82 */ /* 0x000ee20000000a00 */
[----:B------:R-:W4:Y:S01]  /*0370*/  LDCU UR8, c[0x0][0x394] ;  /* 0x00007280ff0877ac */ /* 0x000f220008000800 */
[----:B------:R-:W5:Y:S01]  /*0380*/  LDCU UR9, c[0x0][0x3a8] ;  /* 0x00007500ff0977ac */ /* 0x000f620008000800 */
[----:B0-----:R-:W2:Y:S02]  /*0390*/  LDG.E R0, desc[UR4][R16.64] ;  /* 0x0000000410007981 */ /* 0x001ea4000c1e1900 */
[----:B--2---:R-:W-:-:S05]  /*03a0*/  FADD R0, R9, R0 ;  /* 0x0000000009007221 */ /* 0x004fca0000000000 */
[----:B------:R-:W-:-:S04]  /*03b0*/  FMNMX R0, R0, -50, !PT ;  /* 0xc248000000007809 */ /* 0x000fc80007800000 */
[----:B------:R-:W-:-:S05]  /*03c0*/  FMNMX R11, R0, 50, PT ;  /* 0x42480000000b7809 */ /* 0x000fca0003800000 */
[----:B------:R-:W-:Y:S04]  /*03d0*/  STG.E desc[UR4][R16.64], R11 ;  /* 0x0000000b10007986 */ /* 0x000fe8000c101904 */
[----:B---3--:R-:W2:Y:S01]  /*03e0*/  LDG.E R0, desc[UR4][R14.64] ;  /* 0x000000040e007981 */ /* 0x008ea2000c1e1900 */
[----:B------:R-:W0:Y:S08]  /*03f0*/  LDC.64 R2, c[0x0][0x3c0] ;  /* 0x0000f000ff027b82 */ /* 0x000e300000000a00 */
[----:B------:R-:W3:Y:S01]  /*0400*/  LDC.64 R4, c[0x0][0x3c8] ;  /* 0x0000f200ff047b82 */ /* 0x000ee20000000a00 */
[----:B--2---:R-:W-:-:S05]  /*0410*/  FADD R0, R7, R0 ;  /* 0x0000000007007221 */ /* 0x004fca0000000000 */
[----:B------:R-:W-:-:S04]  /*0420*/  FMNMX R0, R0, -50, !PT ;  /* 0xc248000000007809 */ /* 0x000fc80007800000 */
[----:B------:R-:W-:-:S05]  /*0430*/  FMNMX R19, R0, 50, PT ;  /* 0x4248000000137809 */ /* 0x000fca0003800000 */
[----:B------:R2:W-:Y:S04]  /*0440*/  STG.E desc[UR4][R14.64], R19 ;  /* 0x000000130e007986 */ /* 0x0005e8000c101904 */
[----:B------:R-:W1:Y:S04]  /*0450*/  LDG.E R0, desc[UR4][R16.64] ;  /* 0x0000000410007981 */ /* 0x000e68000c1e1900 */
[----:B0-----:R-:W4:Y:S04]  /*0460*/  LDG.E R8, desc[UR4][R2.64] ;  /* 0x0000000402087981 */ /* 0x001f28000c1e1900 */
[----:B---3--:R-:W3:Y:S01]  /*0470*/  LDG.E R18, desc[UR4][R4.64] ;  /* 0x0000000404127981 */ /* 0x008ee2000c1e1900 */
[----:B------:R-:W0:Y:S01]  /*0480*/  LDC.64 R12, c[0x0][0x3d0] ;  /* 0x0000f400ff0c7b82 */ /* 0x000e220000000a00 */
[----:B------:R-:W-:Y:S01]  /*0490*/  FMUL R6, R19, UR11 ;  /* 0x0000000b13067c20 */ /* 0x000fe20008400000 */
[----:B------:R-:W-:Y:S01]  /*04a0*/  IMAD.MOV.U32 R21, RZ, RZ, 0x1 ;  /* 0x00000001ff157424 */ /* 0x000fe200078e00ff */
[----:B------:R-:W-:Y:S02]  /*04b0*/  STG.E desc[UR4][R2.64], R9 ;  /* 0x0000000902007986 */ /* 0x000fe4000c101904 */
[----:B--2---:R-:W-:-:S02]  /*04c0*/  FFMA R19, R7, UR10, R6 ;  /* 0x0000000a07137c23 */ /* 0x004fc40008000006 */
[----:B------:R-:W-:Y:S01]  /*04d0*/  STG.E desc[UR4][R4.64], R7 ;  /* 0x0000000704007986 */ /* 0x000fe2000c101904 */
[----:B------:R-:W2:Y:S08]  /*04e0*/  LDC.64 R10, c[0x0][0x3d8] ;  /* 0x0000f600ff0a7b82 */ /* 0x000eb00000000a00 */
[----:B------:R-:W2:Y:S01]  /*04f0*/  LDC.64 R14, c[0x0][0x3e0] ;  /* 0x0000f800ff0e7b82 */ /* 0x000ea20000000a00 */
[----:B-1----:R-:W-:Y:S01]  /*0500*/  FMUL R0, R0, UR6 ;  /* 0x0000000600007c20 */ /* 0x002fe20008400000 */
[----:B----4-:R-:W-:-:S03]  /*0510*/  FADD R8, R9, -R8 ;  /* 0x8000000809087221 */ /* 0x010fc60000000000 */
[----:B------:R-:W-:Y:S01]  /*0520*/  FFMA R17, R9, UR8, R0 ;  /* 0x0000000809117c23 */ /* 0x000fe20008000000 */
[----:B---3--:R-:W-:-:S03]  /*0530*/  FADD R18, R7, -R18 ;  /* 0x8000001207127221 */ /* 0x008fc60000000000 */
[----:B------:R-:W-:Y:S01]  /*0540*/  FFMA R8, R8, UR7, R17 ;  /* 0x0000000708087c23 */ /* 0x000fe20008000011 */
[----:B-----5:R-:W-:-:S04]  /*0550*/  FFMA R18, R18, UR9, R19 ;  /* 0x0000000912127c23 */ /* 0x020fc80008000013 */
[----:B------:R-:W-:Y:S02]  /*0560*/  FMNMX R8, R8, -100, !PT ;  /* 0xc2c8000008087809 */ /* 0x000fe40007800000 */
[----:B------:R-:W-:Y:S02]  /*0570*/  FMNMX R18, R18, -100, !PT ;  /* 0xc2c8000012127809 */ /* 0x000fe40007800000 */
[----:B------:R-:W-:Y:S02]  /*0580*/  FMNMX R17, R8, 100, PT ;  /* 0x42c8000008117809 */ /* 0x000fe40003800000 */
[----:B------:R-:W-:-:S03]  /*0590*/  FMNMX R19, R18, 100, PT ;  /* 0x42c8000012137809 */ /* 0x000fc60003800000 */
[----:B0-----:R-:W-:Y:S04]  /*05a0*/  STG.E desc[UR4][R12.64], R17 ;  /* 0x000000110c007986 */ /* 0x001fe8000c101904 */
[----:B--2---:R-:W-:Y:S04]  /*05b0*/  STG.E desc[UR4][R10.64], R19 ;  /* 0x000000130a007986 */ /* 0x004fe8000c101904 */
[----:B------:R-:W-:Y:S01]  /*05c0*/  STG.E desc[UR4][R14.64], R21 ;  /* 0x000000150e007986 */ /* 0x000fe2000c101904 */
[----:B------:R-:W-:Y:S05]  /*05d0*/  EXIT ;  /* 0x000000000000794d */ /* 0x000fea0003800000 */
.L_x_2:
[----:B------:R-:W-:-:S00]  /*05e0*/  BRA `(.L_x_2) ;  /* 0xfffffffc00fc7947 */ /* 0x000fc0000383ffff */
[----:B------:R-:W-:-:S00]  /*05f0*/  NOP ;  /* 0x0000000000007918 */ /* 0x000fc00000000000 */
        /* <DEDUP_REMOVED lines=8> */
.L_x_6:


//--------------------- .text._Z28calculateMouseMovementKernelPK6TargetbiifffPfS2_Pi --------------------------
	.section	.text._Z28calculateMouseMovementKernelPK6TargetbiifffPfS2_Pi,"ax",@progbits
	.align	128
        .global         _Z28calculateMouseMovementKernelPK6TargetbiifffPfS2_Pi
        .type           _Z28calculateMouseMovementKernelPK6TargetbiifffPfS2_Pi,@function
        .size           _Z28calculateMouseMovementKernelPK6TargetbiifffPfS2_Pi,(.L_x_7 - _Z28calculateMouseMovementKernelPK6TargetbiifffPfS2_Pi)
        .other          _Z28calculateMouseMovementKernelPK6TargetbiifffPfS2_Pi,@"STO_CUDA_ENTRY STV_DEFAULT"
_Z28calculateMouseMovementKernelPK6TargetbiifffPfS2_Pi:
.text._Z28calculateMouseMovementKernelPK6TargetbiifffPfS2_Pi:
        /* <DEDUP_REMOVED lines=15> */
[----:B------:R-:W2:Y:S01]  /*00f0*/  LDC.64 R6, c[0x0][0x3b0] ;  /* 0x0000ec00ff067b82 */ /* 0x000ea20000000a00 */
[----:B0-----:R-:W-:Y:S04]  /*0100*/  STG.E desc[UR4][R2.64], RZ ;  /* 0x000000ff02007986 */ /* 0x001fe8000c101904 */
[----:B-1----:R-:W-:Y:S04]  /*0110*/  STG.E desc[UR4][R4.64], RZ ;  /* 0x000000ff04007986 */ /* 0x002fe8000c101904 */
[----:B--2---:R-:W-:Y:S01]  /*0120*/  STG.E desc[UR4][R6.64], RZ ;  /* 0x000000ff06007986 */ /* 0x004fe2000c101904 */
[----:B------:R-:W-:Y:S05]  /*0130*/  EXIT ;  /* 0x000000000000794d */ /* 0x000fea0003800000 */
.L_x_3:
        /* <DEDUP_REMOVED lines=8> */
[----:B---3--:R-:W-:-:S04]  /*01c0*/  FFMA R7, R7, 0.5, R6 ;  /* 0x3f00000007077823 */ /* 0x008fc80000000006 */
[----:B------:R-:W-:Y:S01]  /*01d0*/  FFMA R8, R4, -0.5, R7 ;  /* 0xbf00000004087823 */ /* 0x000fe20000000007 */
[----:B----4-:R-:W-:Y:S01]  /*01e0*/  FFMA R5, R5, 0.5, R0 ;  /* 0x3f00000005057823 */ /* 0x010fe20000000000 */
[----:B--2---:R-:W-:-:S03]  /*01f0*/  I2FP.F32.S32 R0, UR6 ;  /* 0x0000000600007c45 */ /* 0x004fc60008201400 */
[----:B------:R-:W-:Y:S02]  /*0200*/  FSETP.GEU.AND P0, PT, |R8|, 2, PT ;  /* 0x400000000800780b */ /* 0x000fe40003f0e200 */
[----:B------:R-:W-:-:S05]  /*0210*/  FFMA R0, R0, -0.5, R5 ;  /* 0xbf00000000007823 */ /* 0x000fca0000000005 */
[----:B------:R-:W-:-:S13]  /*0220*/  FSETP.GEU.OR P0, PT, |R0|, 2, P0 ;  /* 0x400000000000780b */ /* 0x000fda000070e600 */
        /* <DEDUP_REMOVED lines=8> */
.L_x_4:
[----:B------:R-:W0:Y:S01]  /*02b0*/  LDCU.64 UR8, c[0x0][0x398] ;  /* 0x00007300ff0877ac */ /* 0x000e220008000a00 */
[----:B------:R-:W1:Y:S01]  /*02c0*/  LDC.64 R2, c[0x0][0x3a0] ;  /* 0x0000e800ff027b82 */ /* 0x000e620000000a00 */
[----:B------:R-:W-:Y:S01]  /*02d0*/  IMAD.MOV.U32 R13, RZ, RZ, 0x1 ;  /* 0x00000001ff0d7424 */ /* 0x000fe200078e00ff */
[----:B------:R-:W2:Y:S06]  /*02e0*/  LDCU UR6, c[0x0][0x394] ;  /* 0x00007280ff0677ac */ /* 0x000eac0008000800 */
[----:B------:R-:W3:Y:S08]  /*02f0*/  LDC.64 R4, c[0x0][0x3a8] ;  /* 0x0000ea00ff047b82 */ /* 0x000ef00000000a00 */
[----:B------:R-:W4:Y:S01]  /*0300*/  LDC.64 R6, c[0x0][0x3b0] ;  /* 0x0000ec00ff067b82 */ /* 0x000f220000000a00 */
[----:B0-----:R-:W-:Y:S01]  /*0310*/  FMUL R0, R0, UR9 ;  /* 0x0000000900007c20 */ /* 0x001fe20008400000 */
[----:B------:R-:W-:-:S03]  /*0320*/  FMUL R8, R8, UR9 ;  /* 0x0000000908087c20 */ /* 0x000fc60008400000 */
[----:B--2---:R-:W-:Y:S01]  /*0330*/  FMUL R0, R0, UR6 ;  /* 0x0000000600007c20 */ /* 0x004fe20008400000 */
[----:B------:R-:W-:-:S04]  /*0340*/  FMUL R8, R8, UR8 ;  /* 0x0000000808087c20 */ /* 0x000fc80008400000 */
[----:B------:R-:W-:Y:S02]  /*0350*/  FMNMX R0, R0, -100, !PT ;  /* 0xc2c8000000007809 */ /* 0x000fe40007800000 */
[----:B------:R-:W-:Y:S02]  /*0360*/  FMNMX R8, R8, -100, !PT ;  /* 0xc2c8000008087809 */ /* 0x000fe40007800000 */
[----:B------:R-:W-:Y:S02]  /*0370*/  FMNMX R9, R0, 100, PT ;  /* 0x42c8000000097809 */ /* 0x000fe40003800000 */
[----:B------:R-:W-:-:S03]  /*0380*/  FMNMX R11, R8, 100, PT ;  /* 0x42c80000080b7809 */ /* 0x000fc60003800000 */
[----:B-1----:R-:W-:Y:S04]  /*0390*/  STG.E desc[UR4][R2.64], R9 ;  /* 0x0000000902007986 */ /* 0x002fe8000c101904 */
[----:B---3--:R-:W-:Y:S04]  /*03a0*/  STG.E desc[UR4][R4.64], R11 ;  /* 0x0000000b04007986 */ /* 0x008fe8000c101904 */
[----:B----4-:R-:W-:Y:S01]  /*03b0*/  STG.E desc[UR4][R6.64], R13 ;  /* 0x0000000d06007986 */ /* 0x010fe2000c101904 */
[----:B------:R-:W-:Y:S05]  /*03c0*/  EXIT ;  /* 0x000000000000794d */ /* 0x000fea0003800000 */
.L_x_5:
        /* <DEDUP_REMOVED lines=11> */
.L_x_7:


//--------------------- .nv.shared.reserved.0     --------------------------
	.section	.nv.shared.reserved.0,"aw",@nobits
	.weak		__nv_reservedSMEM_offset_0_alias
	.size		__nv_reservedSMEM_offset_0_alias, 0, 64
	.other		__nv_reservedSMEM_offset_0_alias,@"STO_CUDA_RESERVED_SHARED STV_DEFAULT"
__nv_reservedSMEM_offset_0_alias:
	.zero		0
	.zero		64


//--------------------- .nv.constant0._Z21pidMouseControlKernelPK6TargetbiiffffffPfS2_S2_S2_S2_S2_Pi --------------------------
	.section	.nv.constant0._Z21pidMouseControlKernelPK6TargetbiiffffffPfS2_S2_S2_S2_S2_Pi,"a",@progbits
	.sectionflags	@""
	.align	4
.nv.constant0._Z21pidMouseControlKernelPK6TargetbiiffffffPfS2_S2_S2_S2_S2_Pi:
	.zero		1000


//--------------------- .nv.constant0._Z28calculateMouseMovementKernelPK6TargetbiifffPfS2_Pi --------------------------
	.section	.nv.constant0._Z28calculateMouseMovementKernelPK6TargetbiifffPfS2_Pi,"a",@progbits
	.sectionflags	@""
	.align	4
.nv.constant0._Z28calculateMouseMovementKernelPK6TargetbiifffPfS2_Pi:
	.zero		952


//--------------------- SYMBOLS --------------------------

	.type		.nv.reservedSmem.offset0,@object
	.size		.nv.reservedSmem.offset0,0x4
